//
// Generated by NVIDIA NVVM Compiler
//
// Compiler Build ID: CL-36424714
// Cuda compilation tools, release 13.0, V13.0.88
// Based on NVVM 20.0.0
//

.version 9.0
.target sm_100
.address_size 64

	// .globl	_Z15transpose_naivePfS_ii

.visible .entry _Z15transpose_naivePfS_ii(
	.param .u64 .ptr .align 1 _Z15transpose_naivePfS_ii_param_0,
	.param .u64 .ptr .align 1 _Z15transpose_naivePfS_ii_param_1,
	.param .u32 _Z15transpose_naivePfS_ii_param_2,
	.param .u32 _Z15transpose_naivePfS_ii_param_3
)
{
	.reg .pred 	%p<2>;
	.reg .b32 	%r<11>;
	.reg .b32 	%f<2>;
	.reg .b64 	%rd<9>;

	ld.param.u64 	%rd1, [_Z15transpose_naivePfS_ii_param_0];
	ld.param.u64 	%rd2, [_Z15transpose_naivePfS_ii_param_1];
	ld.param.u32 	%r3, [_Z15transpose_naivePfS_ii_param_2];
	ld.param.u32 	%r4, [_Z15transpose_naivePfS_ii_param_3];
	mov.u32 	%r5, %ctaid.x;
	mov.u32 	%r6, %tid.x;
	mov.u32 	%r7, %ntid.x;
	mad.lo.s32 	%r1, %r5, %r7, %r6;
	div.s32 	%r2, %r1, %r4;
	setp.ge.s32 	%p1, %r2, %r3;
	@%p1 bra 	$L__BB0_2;
	rem.s32 	%r8, %r1, %r4;
	cvta.to.global.u64 	%rd3, %rd1;
	cvta.to.global.u64 	%rd4, %rd2;
	mad.lo.s32 	%r9, %r2, %r4, %r8;
	mul.wide.s32 	%rd5, %r9, 4;
	add.s64 	%rd6, %rd3, %rd5;
	ld.global.f32 	%f1, [%rd6];
	mad.lo.s32 	%r10, %r8, %r3, %r2;
	mul.wide.s32 	%rd7, %r10, 4;
	add.s64 	%rd8, %rd4, %rd7;
	st.global.f32 	[%rd8], %f1;
$L__BB0_2:
	ret;

}
	// .globl	_Z29transpose_naive_coalsedwritedPfS_ii
.visible .entry _Z29transpose_naive_coalsedwritedPfS_ii(
	.param .u64 .ptr .align 1 _Z29transpose_naive_coalsedwritedPfS_ii_param_0,
	.param .u64 .ptr .align 1 _Z29transpose_naive_coalsedwritedPfS_ii_param_1,
	.param .u32 _Z29transpose_naive_coalsedwritedPfS_ii_param_2,
	.param .u32 _Z29transpose_naive_coalsedwritedPfS_ii_param_3
)
{
	.reg .pred 	%p<2>;
	.reg .b32 	%r<11>;
	.reg .b32 	%f<2>;
	.reg .b64 	%rd<9>;

	ld.param.u64 	%rd1, [_Z29transpose_naive_coalsedwritedPfS_ii_param_0];
	ld.param.u64 	%rd2, [_Z29transpose_naive_coalsedwritedPfS_ii_param_1];
	ld.param.u32 	%r3, [_Z29transpose_naive_coalsedwritedPfS_ii_param_2];
	ld.param.u32 	%r4, [_Z29transpose_naive_coalsedwritedPfS_ii_param_3];
	mov.u32 	%r5, %ctaid.x;
	mov.u32 	%r6, %tid.x;
	mov.u32 	%r7, %ntid.x;
	mad.lo.s32 	%r1, %r5, %r7, %r6;
	div.s32 	%r2, %r1, %r3;
	setp.ge.s32 	%p1, %r2, %r3;
	@%p1 bra 	$L__BB1_2;
	rem.s32 	%r8, %r1, %r3;
	cvta.to.global.u64 	%rd3, %rd1;
	cvta.to.global.u64 	%rd4, %rd2;
	mad.lo.s32 	%r9, %r8, %r4, %r2;
	mul.wide.s32 	%rd5, %r9, 4;
	add.s64 	%rd6, %rd3, %rd5;
	ld.global.f32 	%f1, [%rd6];
	mad.lo.s32 	%r10, %r2, %r3, %r8;
	mul.wide.s32 	%rd7, %r10, 4;
	add.s64 	%rd8, %rd4, %rd7;
	st.global.f32 	[%rd8], %f1;
$L__BB1_2:
	ret;

}
	// .globl	_Z17transpose_naive_1PfS_ii
.visible .entry _Z17transpose_naive_1PfS_ii(
	.param .u64 .ptr .align 1 _Z17transpose_naive_1PfS_ii_param_0,
	.param .u64 .ptr .align 1 _Z17transpose_naive_1PfS_ii_param_1,
	.param .u32 _Z17transpose_naive_1PfS_ii_param_2,
	.param .u32 _Z17transpose_naive_1PfS_ii_param_3
)
{
	.reg .pred 	%p<4>;
	.reg .b32 	%r<15>;
	.reg .b32 	%f<2>;
	.reg .b64 	%rd<9>;

	ld.param.u64 	%rd1, [_Z17transpose_naive_1PfS_ii_param_0];
	ld.param.u64 	%rd2, [_Z17transpose_naive_1PfS_ii_param_1];
	ld.param.u32 	%r3, [_Z17transpose_naive_1PfS_ii_param_2];
	ld.param.u32 	%r5, [_Z17transpose_naive_1PfS_ii_param_3];
	mov.u32 	%r6, %ctaid.x;
	mov.u32 	%r7, %ctaid.y;
	mov.u32 	%r8, %tid.x;
	mov.u32 	%r9, %tid.y;
	mov.u32 	%r10, %ntid.x;
	mad.lo.s32 	%r1, %r6, %r10, %r8;
	mov.u32 	%r11, %ntid.y;
	mad.lo.s32 	%r12, %r7, %r11, %r9;
	setp.ge.s32 	%p1, %r1, %r3;
	setp.ge.s32 	%p2, %r12, %r5;
	or.pred  	%p3, %p1, %p2;
	@%p3 bra 	$L__BB2_2;
	cvta.to.global.u64 	%rd3, %rd1;
	cvta.to.global.u64 	%rd4, %rd2;
	mad.lo.s32 	%r13, %r5, %r1, %r12;
	mul.wide.s32 	%rd5, %r13, 4;
	add.s64 	%rd6, %rd3, %rd5;
	ld.global.f32 	%f1, [%rd6];
	mad.lo.s32 	%r14, %r3, %r12, %r1;
	mul.wide.s32 	%rd7, %r14, 4;
	add.s64 	%rd8, %rd4, %rd7;
	st.global.f32 	[%rd8], %f1;
$L__BB2_2:
	ret;

}


// ===== COMPILED SASS (sm_100) =====

	.target	sm_100

	.elftype	@"ET_EXEC"


//--------------------- .note.nv.tkinfo           --------------------------
	.section	.note.nv.tkinfo,"",@"SHT_NOTE"
	.sectionflags	@"SHF_NOTE_NV_TKINFO"
	.tkinfo
        /*0018*/ 	.word	0x00000002
        /*0030*/ 	.string	""
        /*0030*/ 	.string	"ptxas"
        /*0030*/ 	.string	"Cuda compilation tools, release 13.0, V13.0.88"
        /*0030*/ 	.string	"Build cuda_13.0.r13.0/compiler.36424714_0"
        /*0030*/ 	.string	"-arch sm_100 -m 64 "



//--------------------- .note.nv.cuinfo           --------------------------
	.section	.note.nv.cuinfo,"",@"SHT_NOTE"
	.sectionflags	@"SHF_NOTE_NV_CUINFO"
        /*0018*/ 	.short	0x0002
        /*001a*/ 	.short	0x0064
        /*001c*/ 	.short	0x0082
	.zero		2


//--------------------- .nv.info                  --------------------------
	.section	.nv.info,"",@"SHT_CUDA_INFO"
	.align	4


	//----- nvinfo : EIATTR_REGCOUNT
	.align		4
        /*0000*/ 	.byte	0x04, 0x2f
        /*0002*/ 	.short	(.L_1 - .L_0)
	.align		4
.L_0:
        /*0004*/ 	.word	index@(_Z15transpose_naivePfS_ii)
        /*0008*/ 	.word	0x0000000e


	//----- nvinfo : EIATTR_FRAME_SIZE
	.align		4
.L_1:
        /*000c*/ 	.byte	0x04, 0x11
        /*000e*/ 	.short	(.L_3 - .L_2)
	.align		4
.L_2:
        /*0010*/ 	.word	index@(_Z15transpose_naivePfS_ii)
        /*0014*/ 	.word	0x00000000


	//----- nvinfo : EIATTR_REGCOUNT
	.align		4
.L_3:
        /*0018*/ 	.byte	0x04, 0x2f
        /*001a*/ 	.short	(.L_5 - .L_4)
	.align		4
.L_4:
        /*001c*/ 	.word	index@(_Z29transpose_naive_coalsedwritedPfS_ii)
        /*0020*/ 	.word	0x0000000c


	//----- nvinfo : EIATTR_FRAME_SIZE
	.align		4
.L_5:
        /*0024*/ 	.byte	0x04, 0x11
        /*0026*/ 	.short	(.L_7 - .L_6)
	.align		4
.L_6:
        /*0028*/ 	.word	index@(_Z29transpose_naive_coalsedwritedPfS_ii)
        /*002c*/ 	.word	0x00000000


	//----- nvinfo : EIATTR_REGCOUNT
	.align		4
.L_7:
        /*0030*/ 	.byte	0x04, 0x2f
        /*0032*/ 	.short	(.L_9 - .L_8)
	.align		4
.L_8:
        /*0034*/ 	.word	index@(_Z17transpose_naive_1PfS_ii)
        /*0038*/ 	.word	0x0000000a


	//----- nvinfo : EIATTR_FRAME_SIZE
	.align		4
.L_9:
        /*003c*/ 	.byte	0x04, 0x11
        /*003e*/ 	.short	(.L_11 - .L_10)
	.align		4
.L_10:
        /*0040*/ 	.word	index@(_Z17transpose_naive_1PfS_ii)
        /*0044*/ 	.word	0x00000000


	//----- nvinfo : EIATTR_MIN_STACK_SIZE
	.align		4
.L_11:
        /*0048*/ 	.byte	0x04, 0x12
        /*004a*/ 	.short	(.L_13 - .L_12)
	.align		4
.L_12:
        /*004c*/ 	.word	index@(_Z17transpose_naive_1PfS_ii)
        /*0050*/ 	.word	0x00000000


	//----- nvinfo : EIATTR_MIN_STACK_SIZE
	.align		4
.L_13:
        /*0054*/ 	.byte	0x04, 0x12
        /*0056*/ 	.short	(.L_15 - .L_14)
	.align		4
.L_14:
        /*0058*/ 	.word	index@(_Z29transpose_naive_coalsedwritedPfS_ii)
        /*005c*/ 	.word	0x00000000


	//----- nvinfo : EIATTR_MIN_STACK_SIZE
	.align		4
.L_15:
        /*0060*/ 	.byte	0x04, 0x12
        /*0062*/ 	.short	(.L_17 - .L_16)
	.align		4
.L_16:
        /*0064*/ 	.word	index@(_Z15transpose_naivePfS_ii)
        /*0068*/ 	.word	0x00000000
.L_17:


//--------------------- .nv.compat                --------------------------
	.section	.nv.compat,"",@"SHT_CUDA_COMPAT_INFO"
	.align	4
        /*0000*/ 	.byte	0x02, 0x09, 0x00, 0x00, 0x02, 0x02, 0x01, 0x00, 0x02, 0x05, 0x05, 0x00, 0x03, 0x07, 0x01, 0x01
        /*0010*/ 	.byte	0x02, 0x03, 0x00, 0x00, 0x02, 0x06, 0x01, 0x00, 0x04, 0x0b, 0x08, 0x00, 0x09, 0x00, 0x00, 0x00
        /*0020*/ 	.byte	0x00, 0x00, 0x00, 0x00


//--------------------- .nv.info._Z17transpose_naive_1PfS_ii --------------------------
	.section	.nv.info._Z17transpose_naive_1PfS_ii,"",@"SHT_CUDA_INFO"
	.sectionflags	@""
	.align	4


	//----- nvinfo : EIATTR_CUDA_API_VERSION
	.align		4
        /*0000*/ 	.byte	0x04, 0x37
        /*0002*/ 	.short	(.L_19 - .L_18)
.L_18:
        /*0004*/ 	.word	0x00000082


	//----- nvinfo : EIATTR_KPARAM_INFO
	.align		4
.L_19:
        /*0008*/ 	.byte	0x04, 0x17
        /*000a*/ 	.short	(.L_21 - .L_20)
.L_20:
        /*000c*/ 	.word	0x00000000
        /*0010*/ 	.short	0x0003
        /*0012*/ 	.short	0x0014
        /*0014*/ 	.byte	0x00, 0xf0, 0x11, 0x00


	//----- nvinfo : EIATTR_KPARAM_INFO
	.align		4
.L_21:
        /*0018*/ 	.byte	0x04, 0x17
        /*001a*/ 	.short	(.L_23 - .L_22)
.L_22:
        /*001c*/ 	.word	0x00000000
        /*0020*/ 	.short	0x0002
        /*0022*/ 	.short	0x0010
        /*0024*/ 	.byte	0x00, 0xf0, 0x11, 0x00


	//----- nvinfo : EIATTR_KPARAM_INFO
	.align		4
.L_23:
        /*0028*/ 	.byte	0x04, 0x17
        /*002a*/ 	.short	(.L_25 - .L_24)
.L_24:
        /*002c*/ 	.word	0x00000000
        /*0030*/ 	.short	0x0001
        /*0032*/ 	.short	0x0008
        /*0034*/ 	.byte	0x00, 0xf5, 0x21, 0x00


	//----- nvinfo : EIATTR_KPARAM_INFO
	.align		4
.L_25:
        /*0038*/ 	.byte	0x04, 0x17
        /*003a*/ 	.short	(.L_27 - .L_26)
.L_26:
        /*003c*/ 	.word	0x00000000
        /*0040*/ 	.short	0x0000
        /*0042*/ 	.short	0x0000
        /*0044*/ 	.byte	0x00, 0xf5, 0x21, 0x00


	//----- nvinfo : EIATTR_SPARSE_MMA_MASK
	.align		4
.L_27:
        /*0048*/ 	.byte	0x03, 0x50
        /*004a*/ 	.short	0x0000


	//----- nvinfo : EIATTR_MAXREG_COUNT
	.align		4
        /*004c*/ 	.byte	0x03, 0x1b
        /*004e*/ 	.short	0x00ff


	//----- nvinfo : EIATTR_MERCURY_ISA_VERSION
	.align		4
        /*0050*/ 	.byte	0x03, 0x5f
        /*0052*/ 	.short	0x0101


	//----- nvinfo : EIATTR_VRC_CTA_INIT_COUNT
	.align		4
        /*0054*/ 	.byte	0x02, 0x4a
	.zero		1
	.zero		1


	//----- nvinfo : EIATTR_EXIT_INSTR_OFFSETS
	.align		4
        /*0058*/ 	.byte	0x04, 0x1c
        /*005a*/ 	.short	(.L_29 - .L_28)


	//   ....[0]....
.L_28:
        /*005c*/ 	.word	0x000000c0


	//   ....[1]....
        /*0060*/ 	.word	0x00000160


	//----- nvinfo : EIATTR_CBANK_PARAM_SIZE
	.align		4
.L_29:
        /*0064*/ 	.byte	0x03, 0x19
        /*0066*/ 	.short	0x0018


	//----- nvinfo : EIATTR_PARAM_CBANK
	.align		4
        /*0068*/ 	.byte	0x04, 0x0a
        /*006a*/ 	.short	(.L_31 - .L_30)
	.align		4
.L_30:
        /*006c*/ 	.word	index@(.nv.constant0._Z17transpose_naive_1PfS_ii)
        /*0070*/ 	.short	0x0380
        /*0072*/ 	.short	0x0018


	//----- nvinfo : EIATTR_SW_WAR
	.align		4
.L_31:
        /*0074*/ 	.byte	0x04, 0x36
        /*0076*/ 	.short	(.L_33 - .L_32)
.L_32:
        /*0078*/ 	.word	0x00000008
.L_33:


//--------------------- .nv.info._Z29transpose_naive_coalsedwritedPfS_ii --------------------------
	.section	.nv.info._Z29transpose_naive_coalsedwritedPfS_ii,"",@"SHT_CUDA_INFO"
	.sectionflags	@""
	.align	4


	//----- nvinfo : EIATTR_CUDA_API_VERSION
	.align		4
        /*0000*/ 	.byte	0x04, 0x37
        /*0002*/ 	.short	(.L_35 - .L_34)
.L_34:
        /*0004*/ 	.word	0x00000082


	//----- nvinfo : EIATTR_KPARAM_INFO
	.align		4
.L_35:
        /*0008*/ 	.byte	0x04, 0x17
        /*000a*/ 	.short	(.L_37 - .L_36)
.L_36:
        /*000c*/ 	.word	0x00000000
        /*0010*/ 	.short	0x0003
        /*0012*/ 	.short	0x0014
        /*0014*/ 	.byte	0x00, 0xf0, 0x11, 0x00


	//----- nvinfo : EIATTR_KPARAM_INFO
	.align		4
.L_37:
        /*0018*/ 	.byte	0x04, 0x17
        /*001a*/ 	.short	(.L_39 - .L_38)
.L_38:
        /*001c*/ 	.word	0x00000000
        /*0020*/ 	.short	0x0002
        /*0022*/ 	.short	0x0010
        /*0024*/ 	.byte	0x00, 0xf0, 0x11, 0x00


	//----- nvinfo : EIATTR_KPARAM_INFO
	.align		4
.L_39:
        /*0028*/ 	.byte	0x04, 0x17
        /*002a*/ 	.short	(.L_41 - .L_40)
.L_40:
        /*002c*/ 	.word	0x00000000
        /*0030*/ 	.short	0x0001
        /*0032*/ 	.short	0x0008
        /*0034*/ 	.byte	0x00, 0xf5, 0x21, 0x00


	//----- nvinfo : EIATTR_KPARAM_INFO
	.align		4
.L_41:
        /*0038*/ 	.byte	0x04, 0x17
        /*003a*/ 	.short	(.L_43 - .L_42)
.L_42:
        /*003c*/ 	.word	0x00000000
        /*0040*/ 	.short	0x0000
        /*0042*/ 	.short	0x0000
        /*0044*/ 	.byte	0x00, 0xf5, 0x21, 0x00


	//----- nvinfo : EIATTR_SPARSE_MMA_MASK
	.align		4
.L_43:
        /*0048*/ 	.byte	0x03, 0x50
        /*004a*/ 	.short	0x0000


	//----- nvinfo : EIATTR_MAXREG_COUNT
	.align		4
        /*004c*/ 	.byte	0x03, 0x1b
        /*004e*/ 	.short	0x00ff


	//----- nvinfo : EIATTR_MERCURY_ISA_VERSION
	.align		4
        /*0050*/ 	.byte	0x03, 0x5f
        /*0052*/ 	.short	0x0101


	//----- nvinfo : EIATTR_VRC_CTA_INIT_COUNT
	.align		4
        /*0054*/ 	.byte	0x02, 0x4a
	.zero		1
	.zero		1


	//----- nvinfo : EIATTR_EXIT_INSTR_OFFSETS
	.align		4
        /*0058*/ 	.byte	0x04, 0x1c
        /*005a*/ 	.short	(.L_45 - .L_44)


	//   ....[0]....
.L_44:
        /*005c*/ 	.word	0x000001f0


	//   ....[1]....
        /*0060*/ 	.word	0x00000300


	//----- nvinfo : EIATTR_CBANK_PARAM_SIZE
	.align		4
.L_45:
        /*0064*/ 	.byte	0x03, 0x19
        /*0066*/ 	.short	0x0018


	//----- nvinfo : EIATTR_PARAM_CBANK
	.align		4
        /*0068*/ 	.byte	0x04, 0x0a
        /*006a*/ 	.short	(.L_47 - .L_46)
	.align		4
.L_46:
        /*006c*/ 	.word	index@(.nv.constant0._Z29transpose_naive_coalsedwritedPfS_ii)
        /*0070*/ 	.short	0x0380
        /*0072*/ 	.short	0x0018


	//----- nvinfo : EIATTR_SW_WAR
	.align		4
.L_47:
        /*0074*/ 	.byte	0x04, 0x36
        /*0076*/ 	.short	(.L_49 - .L_48)
.L_48:
        /*0078*/ 	.word	0x00000008
.L_49:


//--------------------- .nv.info._Z15transpose_naivePfS_ii --------------------------
	.section	.nv.info._Z15transpose_naivePfS_ii,"",@"SHT_CUDA_INFO"
	.sectionflags	@""
	.align	4


	//----- nvinfo : EIATTR_CUDA_API_VERSION
	.align		4
        /*0000*/ 	.byte	0x04, 0x37
        /*0002*/ 	.short	(.L_51 - .L_50)
.L_50:
        /*0004*/ 	.word	0x00000082


	//----- nvinfo : EIATTR_KPARAM_INFO
	.align		4
.L_51:
        /*0008*/ 	.byte	0x04, 0x17
        /*000a*/ 	.short	(.L_53 - .L_52)
.L_52:
        /*000c*/ 	.word	0x00000000
        /*0010*/ 	.short	0x0003
        /*0012*/ 	.short	0x0014
        /*0014*/ 	.byte	0x00, 0xf0, 0x11, 0x00


	//----- nvinfo : EIATTR_KPARAM_INFO
	.align		4
.L_53:
        /*0018*/ 	.byte	0x04, 0x17
        /*001a*/ 	.short	(.L_55 - .L_54)
.L_54:
        /*001c*/ 	.word	0x00000000
        /*0020*/ 	.short	0x0002
        /*0022*/ 	.short	0x0010
        /*0024*/ 	.byte	0x00, 0xf0, 0x11, 0x00


	//----- nvinfo : EIATTR_KPARAM_INFO
	.align		4
.L_55:
        /*0028*/ 	.byte	0x04, 0x17
        /*002a*/ 	.short	(.L_57 - .L_56)
.L_56:
        /*002c*/ 	.word	0x00000000
        /*0030*/ 	.short	0x0001
        /*0032*/ 	.short	0x0008
        /*0034*/ 	.byte	0x00, 0xf5, 0x21, 0x00


	//----- nvinfo : EIATTR_KPARAM_INFO
	.align		4
.L_57:
        /*0038*/ 	.byte	0x04, 0x17
        /*003a*/ 	.short	(.L_59 - .L_58)
.L_58:
        /*003c*/ 	.word	0x00000000
        /*0040*/ 	.short	0x0000
        /*0042*/ 	.short	0x0000
        /*0044*/ 	.byte	0x00, 0xf5, 0x21, 0x00


	//----- nvinfo : EIATTR_SPARSE_MMA_MASK
	.align		4
.L_59:
        /*0048*/ 	.byte	0x03, 0x50
        /*004a*/ 	.short	0x0000


	//----- nvinfo : EIATTR_MAXREG_COUNT
	.align		4
        /*004c*/ 	.byte	0x03, 0x1b
        /*004e*/ 	.short	0x00ff


	//----- nvinfo : EIATTR_MERCURY_ISA_VERSION
	.align		4
        /*0050*/ 	.byte	0x03, 0x5f
        /*0052*/ 	.short	0x0101


	//----- nvinfo : EIATTR_VRC_CTA_INIT_COUNT
	.align		4
        /*0054*/ 	.byte	0x02, 0x4a
	.zero		1
	.zero		1


	//----- nvinfo : EIATTR_EXIT_INSTR_OFFSETS
	.align		4
        /*0058*/ 	.byte	0x04, 0x1c
        /*005a*/ 	.short	(.L_61 - .L_60)


	//   ....[0]....
.L_60:
        /*005c*/ 	.word	0x00000200


	//   ....[1]....
        /*0060*/ 	.word	0x00000300


	//----- nvinfo : EIATTR_CBANK_PARAM_SIZE
	.align		4
.L_61:
        /*0064*/ 	.byte	0x03, 0x19
        /*0066*/ 	.short	0x0018


	//----- nvinfo : EIATTR_PARAM_CBANK
	.align		4
        /*0068*/ 	.byte	0x04, 0x0a
        /*006a*/ 	.short	(.L_63 - .L_62)
	.align		4
.L_62:
        /*006c*/ 	.word	index@(.nv.constant0._Z15transpose_naivePfS_ii)
        /*0070*/ 	.short	0x0380
        /*0072*/ 	.short	0x0018


	//----- nvinfo : EIATTR_SW_WAR
	.align		4
.L_63:
        /*0074*/ 	.byte	0x04, 0x36
        /*0076*/ 	.short	(.L_65 - .L_64)
.L_64:
        /*0078*/ 	.word	0x00000008
.L_65:


//--------------------- .nv.callgraph             --------------------------
	.section	.nv.callgraph,"",@"SHT_CUDA_CALLGRAPH"
	.align	4
	.sectionentsize	8
	.align		4
        /*0000*/ 	.word	0x00000000
	.align		4
        /*0004*/ 	.word	0xffffffff
	.align		4
        /*0008*/ 	.word	0x00000000
	.align		4
        /*000c*/ 	.word	0xfffffffe
	.align		4
        /*0010*/ 	.word	0x00000000
	.align		4
        /*0014*/ 	.word	0xfffffffd
	.align		4
        /*0018*/ 	.word	0x00000000
	.align		4
        /*001c*/ 	.word	0xfffffffc


//--------------------- .text._Z17transpose_naive_1PfS_ii --------------------------
	.section	.text._Z17transpose_naive_1PfS_ii,"ax",@progbits
	.align	128
        .global         _Z17transpose_naive_1PfS_ii
        .type           _Z17transpose_naive_1PfS_ii,@function
        .size           _Z17transpose_naive_1PfS_ii,(.L_x_3 - _Z17transpose_naive_1PfS_ii)
        .other          _Z17transpose_naive_1PfS_ii,@"STO_CUDA_ENTRY STV_DEFAULT"
_Z17transpose_naive_1PfS_ii:
.text._Z17transpose_naive_1PfS_ii:
[----:B------:R-:W-:Y:S01]  /*0000*/  LDC R1, c[0x0][0x37c] ;  /* 0x0000df00ff017b82 */ /* 0x000fe20000000800 */
[----:B------:R-:W0:Y:S07]  /*0010*/  S2R R7, SR_TID.Y ;  /* 0x0000000000077919 */ /* 0x000e2e0000002200 */
[----:B------:R-:W1:Y:S01]  /*0020*/  LDC R3, c[0x0][0x360] ;  /* 0x0000d800ff037b82 */ /* 0x000e620000000800 */
[----:B------:R-:W2:Y:S01]  /*0030*/  LDCU.64 UR6, c[0x0][0x390] ;  /* 0x00007200ff0677ac */ /* 0x000ea20008000a00 */
[----:B------:R-:W1:Y:S06]  /*0040*/  S2R R0, SR_TID.X ;  /* 0x0000000000007919 */ /* 0x000e6c0000002100 */
[----:B------:R-:W0:Y:S08]  /*0050*/  S2UR UR5, SR_CTAID.Y ;  /* 0x00000000000579c3 */ /* 0x000e300000002600 */
[----:B------:R-:W0:Y:S08]  /*0060*/  LDC R2, c[0x0][0x364] ;  /* 0x0000d900ff027b82 */ /* 0x000e300000000800 */
[----:B------:R-:W1:Y:S01]  /*0070*/  S2UR UR4, SR_CTAID.X ;  /* 0x00000000000479c3 */ /* 0x000e620000002500 */
[----:B0-----:R-:W-:-:S05]  /*0080*/  IMAD R7, R2, UR5, R7 ;  /* 0x0000000502077c24 */ /* 0x001fca000f8e0207 */
[----:B--2---:R-:W-:Y:S01]  /*0090*/  ISETP.GE.AND P0, PT, R7, UR7, PT ;  /* 0x0000000707007c0c */ /* 0x004fe2000bf06270 */
[----:B-1----:R-:W-:-:S05]  /*00a0*/  IMAD R0, R3, UR4, R0 ;  /* 0x0000000403007c24 */ /* 0x002fca000f8e0200 */
[----:B------:R-:W-:-:S13]  /*00b0*/  ISETP.GE.OR P0, PT, R0, UR6, P0 ;  /* 0x0000000600007c0c */ /* 0x000fda0008706670 */
[----:B------:R-:W-:Y:S05]  /*00c0*/  @P0 EXIT ;  /* 0x000000000000094d */ /* 0x000fea0003800000 */
[----:B------:R-:W0:Y:S01]  /*00d0*/  LDC.64 R2, c[0x0][0x380] ;  /* 0x0000e000ff027b82 */ /* 0x000e220000000a00 */
[----:B------:R-:W1:Y:S01]  /*00e0*/  LDCU.64 UR4, c[0x0][0x358] ;  /* 0x00006b00ff0477ac */ /* 0x000e620008000a00 */
[----:B------:R-:W-:-:S04]  /*00f0*/  IMAD R5, R0, UR7, R7 ;  /* 0x0000000700057c24 */ /* 0x000fc8000f8e0207 */
[----:B0-----:R-:W-:Y:S02]  /*0100*/  IMAD.WIDE R2, R5, 0x4, R2 ;  /* 0x0000000405027825 */ /* 0x001fe400078e0202 */
[----:B------:R-:W0:Y:S04]  /*0110*/  LDC.64 R4, c[0x0][0x388] ;  /* 0x0000e200ff047b82 */ /* 0x000e280000000a00 */
[----:B-1----:R-:W2:Y:S01]  /*0120*/  LDG.E R3, desc[UR4][R2.64] ;  /* 0x0000000402037981 */ /* 0x002ea2000c1e1900 */
[----:B------:R-:W-:-:S04]  /*0130*/  IMAD R7, R7, UR6, R0 ;  /* 0x0000000607077c24 */ /* 0x000fc8000f8e0200 */
[----:B0-----:R-:W-:-:S05]  /*0140*/  IMAD.WIDE R4, R7, 0x4, R4 ;  /* 0x0000000407047825 */ /* 0x001fca00078e0204 */
[----:B--2---:R-:W-:Y:S01]  /*0150*/  STG.E desc[UR4][R4.64], R3 ;  /* 0x0000000304007986 */ /* 0x004fe2000c101904 */
[----:B------:R-:W-:Y:S05]  /*0160*/  EXIT ;  /* 0x000000000000794d */ /* 0x000fea0003800000 */
.L_x_0:
[----:B------:R-:W-:-:S00]  /*0170*/  BRA `(.L_x_0) ;  /* 0xfffffffc00fc7947 */ /* 0x000fc0000383ffff */
[----:B------:R-:W-:-:S00]  /*0180*/  NOP ;  /* 0x0000000000007918 */ /* 0x000fc00000000000 */
[----:B------:R-:W-:-:S00]  /*0190*/  NOP ;  /* 0x0000000000007918 */ /* 0x000fc00000000000 */
[----:B------:R-:W-:-:S00]  /*01a0*/  NOP ;  /* 0x0000000000007918 */ /* 0x000fc00000000000 */
[----:B------:R-:W-:-:S00]  /*01b0*/  NOP ;  /* 0x0000000000007918 */ /* 0x000fc00000000000 */
[----:B------:R-:W-:-:S00]  /*01c0*/  NOP ;  /* 0x0000000000007918 */ /* 0x000fc00000000000 */
[----:B------:R-:W-:-:S00]  /*01d0*/  NOP ;  /* 0x0000000000007918 */ /* 0x000fc00000000000 */
[----:B------:R-:W-:-:S00]  /*01e0*/  NOP ;  /* 0x0000000000007918 */ /* 0x000fc00000000000 */
[----:B------:R-:W-:-:S00]  /*01f0*/  NOP ;  /* 0x0000000000007918 */ /* 0x000fc00000000000 */
.L_x_3:


//--------------------- .text._Z29transpose_naive_coalsedwritedPfS_ii --------------------------
	.section	.text._Z29transpose_naive_coalsedwritedPfS_ii,"ax",@progbits
	.align	128
        .global         _Z29transpose_naive_coalsedwritedPfS_ii
        .type           _Z29transpose_naive_coalsedwritedPfS_ii,@function
        .size           _Z29transpose_naive_coalsedwritedPfS_ii,(.L_x_4 - _Z29transpose_naive_coalsedwritedPfS_ii)
        .other          _Z29transpose_naive_coalsedwritedPfS_ii,@"STO_CUDA_ENTRY STV_DEFAULT"
_Z29transpose_naive_coalsedwritedPfS_ii:
.text._Z29transpose_naive_coalsedwritedPfS_ii:
[----:B------:R-:W-:Y:S08]  /*0000*/  LDC R1, c[0x0][0x37c] ;  /* 0x0000df00ff017b82 */ /* 0x000ff00000000800 */
[----:B------:R-:W0:Y:S01]  /*0010*/  LDC R0, c[0x0][0x390] ;  /* 0x0000e400ff007b82 */ /* 0x000e220000000800 */
[----:B------:R-:W1:Y:S07]  /*0020*/  S2R R5, SR_TID.X ;  /* 0x0000000000057919 */ /* 0x000e6e0000002100 */
[----:B------:R-:W1:Y:S08]  /*0030*/  S2UR UR4, SR_CTAID.X ;  /* 0x00000000000479c3 */ /* 0x000e700000002500 */
[----:B------:R-:W1:Y:S01]  /*0040*/  LDC R6, c[0x0][0x360] ;  /* 0x0000d800ff067b82 */ /* 0x000e620000000800 */
[----:B0-----:R-:W-:-:S04]  /*0050*/  IABS R7, R0 ;  /* 0x0000000000077213 */ /* 0x001fc80000000000 */
[----:B------:R-:W0:Y:S01]  /*0060*/  I2F.RP R4, R7 ;  /* 0x0000000700047306 */ /* 0x000e220000209400 */
[----:B-1----:R-:W-:-:S07]  /*0070*/  IMAD R5, R6, UR4, R5 ;  /* 0x0000000406057c24 */ /* 0x002fce000f8e0205 */
[----:B0-----:R-:W0:Y:S02]  /*0080*/  MUFU.RCP R4, R4 ;  /* 0x0000000400047308 */ /* 0x001e240000001000 */
[----:B0-----:R-:W-:Y:S01]  /*0090*/  VIADD R2, R4, 0xffffffe ;  /* 0x0ffffffe04027836 */ /* 0x001fe20000000000 */
[----:B------:R-:W-:-:S05]  /*00a0*/  IABS R4, R5 ;  /* 0x0000000500047213 */ /* 0x000fca0000000000 */
[----:B------:R0:W1:Y:S02]  /*00b0*/  F2I.FTZ.U32.TRUNC.NTZ R3, R2 ;  /* 0x0000000200037305 */ /* 0x000064000021f000 */
[----:B0-----:R-:W-:Y:S02]  /*00c0*/  HFMA2 R2, -RZ, RZ, 0, 0 ;  /* 0x00000000ff027431 */ /* 0x001fe400000001ff */
[----:B-1----:R-:W-:-:S04]  /*00d0*/  IMAD.MOV R8, RZ, RZ, -R3 ;  /* 0x000000ffff087224 */ /* 0x002fc800078e0a03 */
[----:B------:R-:W-:-:S04]  /*00e0*/  IMAD R9, R8, R7, RZ ;  /* 0x0000000708097224 */ /* 0x000fc800078e02ff */
[----:B------:R-:W-:Y:S01]  /*00f0*/  IMAD.HI.U32 R3, R3, R9, R2 ;  /* 0x0000000903037227 */ /* 0x000fe200078e0002 */
[----:B------:R-:W-:-:S04]  /*0100*/  LOP3.LUT R2, R5, R0, RZ, 0x3c, !PT ;  /* 0x0000000005027212 */ /* 0x000fc800078e3cff */
[----:B------:R-:W-:Y:S01]  /*0110*/  ISETP.GE.AND P0, PT, R2, RZ, PT ;  /* 0x000000ff0200720c */ /* 0x000fe20003f06270 */
[----:B------:R-:W-:-:S04]  /*0120*/  IMAD.HI.U32 R3, R3, R4, RZ ;  /* 0x0000000403037227 */ /* 0x000fc800078e00ff */
[----:B------:R-:W-:-:S04]  /*0130*/  IMAD.MOV R6, RZ, RZ, -R3 ;  /* 0x000000ffff067224 */ /* 0x000fc800078e0a03 */
[----:B------:R-:W-:Y:S01]  /*0140*/  IMAD R4, R7, R6, R4 ;  /* 0x0000000607047224 */ /* 0x000fe200078e0204 */
[----:B------:R-:W-:-:S04]  /*0150*/  LOP3.LUT R6, RZ, R0, RZ, 0x33, !PT ;  /* 0x00000000ff067212 */ /* 0x000fc800078e33ff */
[----:B------:R-:W-:-:S13]  /*0160*/  ISETP.GT.U32.AND P2, PT, R7, R4, PT ;  /* 0x000000040700720c */ /* 0x000fda0003f44070 */
[----:B------:R-:W-:Y:S01]  /*0170*/  @!P2 IMAD.IADD R4, R4, 0x1, -R7 ;  /* 0x000000010404a824 */ /* 0x000fe200078e0a07 */
[----:B------:R-:W-:-:S04]  /*0180*/  @!P2 IADD3 R3, PT, PT, R3, 0x1, RZ ;  /* 0x000000010303a810 */ /* 0x000fc80007ffe0ff */
[----:B------:R-:W-:-:S13]  /*0190*/  ISETP.GE.U32.AND P1, PT, R4, R7, PT ;  /* 0x000000070400720c */ /* 0x000fda0003f26070 */
[----:B------:R-:W-:Y:S01]  /*01a0*/  @P1 VIADD R3, R3, 0x1 ;  /* 0x0000000103031836 */ /* 0x000fe20000000000 */
[----:B------:R-:W-:-:S04]  /*01b0*/  ISETP.NE.AND P1, PT, R0, RZ, PT ;  /* 0x000000ff0000720c */ /* 0x000fc80003f25270 */
[----:B------:R-:W-:-:S04]  /*01c0*/  @!P0 IADD3 R3, PT, PT, -R3, RZ, RZ ;  /* 0x000000ff03038210 */ /* 0x000fc80007ffe1ff */
[----:B------:R-:W-:-:S04]  /*01d0*/  SEL R8, R6, R3, !P1 ;  /* 0x0000000306087207 */ /* 0x000fc80004800000 */
[----:B------:R-:W-:-:S13]  /*01e0*/  ISETP.GE.AND P0, PT, R8, R0, PT ;  /* 0x000000000800720c */ /* 0x000fda0003f06270 */
[----:B------:R-:W-:Y:S05]  /*01f0*/  @P0 EXIT ;  /* 0x000000000000094d */ /* 0x000fea0003800000 */
[----:B------:R-:W-:Y:S01]  /*0200*/  ISETP.GE.AND P2, PT, R5, RZ, PT ;  /* 0x000000ff0500720c */ /* 0x000fe20003f46270 */
[----:B------:R-:W0:Y:S01]  /*0210*/  LDC.64 R2, c[0x0][0x380] ;  /* 0x0000e000ff027b82 */ /* 0x000e220000000a00 */
[----:B------:R-:W1:Y:S01]  /*0220*/  LDCU UR6, c[0x0][0x394] ;  /* 0x00007280ff0677ac */ /* 0x000e620008000800 */
[----:B------:R-:W-:Y:S01]  /*0230*/  IMAD.IADD R5, R4, 0x1, -R7 ;  /* 0x0000000104057824 */ /* 0x000fe200078e0a07 */
[-C--:B------:R-:W-:Y:S01]  /*0240*/  ISETP.GT.U32.AND P0, PT, R7, R4.reuse, PT ;  /* 0x000000040700720c */ /* 0x080fe20003f04070 */
[----:B------:R-:W2:Y:S03]  /*0250*/  LDCU.64 UR4, c[0x0][0x358] ;  /* 0x00006b00ff0477ac */ /* 0x000ea60008000a00 */
[----:B------:R-:W-:-:S05]  /*0260*/  SEL R5, R5, R4, !P0 ;  /* 0x0000000405057207 */ /* 0x000fca0004000000 */
[----:B------:R-:W-:-:S04]  /*0270*/  @!P2 IADD3 R5, PT, PT, -R5, RZ, RZ ;  /* 0x000000ff0505a210 */ /* 0x000fc80007ffe1ff */
[----:B------:R-:W-:-:S05]  /*0280*/  SEL R7, R6, R5, !P1 ;  /* 0x0000000506077207 */ /* 0x000fca0004800000 */
[----:B-1----:R-:W-:-:S04]  /*0290*/  IMAD R5, R7, UR6, R8 ;  /* 0x0000000607057c24 */ /* 0x002fc8000f8e0208 */
[----:B0-----:R-:W-:Y:S02]  /*02a0*/  IMAD.WIDE R2, R5, 0x4, R2 ;  /* 0x0000000405027825 */ /* 0x001fe400078e0202 */
[----:B------:R-:W0:Y:S04]  /*02b0*/  LDC.64 R4, c[0x0][0x388] ;  /* 0x0000e200ff047b82 */ /* 0x000e280000000a00 */
[----:B--2---:R-:W2:Y:S01]  /*02c0*/  LDG.E R3, desc[UR4][R2.64] ;  /* 0x0000000402037981 */ /* 0x004ea2000c1e1900 */
[----:B------:R-:W-:-:S04]  /*02d0*/  IMAD R7, R8, R0, R7 ;  /* 0x0000000008077224 */ /* 0x000fc800078e0207 */
[----:B0-----:R-:W-:-:S05]  /*02e0*/  IMAD.WIDE R4, R7, 0x4, R4 ;  /* 0x0000000407047825 */ /* 0x001fca00078e0204 */
[----:B--2---:R-:W-:Y:S01]  /*02f0*/  STG.E desc[UR4][R4.64], R3 ;  /* 0x0000000304007986 */ /* 0x004fe2000c101904 */
[----:B------:R-:W-:Y:S05]  /*0300*/  EXIT ;  /* 0x000000000000794d */ /* 0x000fea0003800000 */
.L_x_1:
        /* <DEDUP_REMOVED lines=15> */
.L_x_4:


//--------------------- .text._Z15transpose_naivePfS_ii --------------------------
	.section	.text._Z15transpose_naivePfS_ii,"ax",@progbits
	.align	128
        .global         _Z15transpose_naivePfS_ii
        .type           _Z15transpose_naivePfS_ii,@function
        .size           _Z15transpose_naivePfS_ii,(.L_x_5 - _Z15transpose_naivePfS_ii)
        .other          _Z15transpose_naivePfS_ii,@"STO_CUDA_ENTRY STV_DEFAULT"
_Z15transpose_naivePfS_ii:
.text._Z15transpose_naivePfS_ii:
[----:B------:R-:W-:Y:S08]  /*0000*/  LDC R1, c[0x0][0x37c] ;  /* 0x0000df00ff017b82 */ /* 0x000ff00000000800 */
[----:B------:R-:W0:Y:S01]  /*0010*/  LDC R9, c[0x0][0x394] ;  /* 0x0000e500ff097b82 */ /* 0x000e220000000800 */
[----:B------:R-:W1:Y:S01]  /*0020*/  S2R R0, SR_TID.X ;  /* 0x0000000000007919 */ /* 0x000e620000002100 */
[----:B------:R-:W2:Y:S06]  /*0030*/  LDCU UR6, c[0x0][0x390] ;  /* 0x00007200ff0677ac */ /* 0x000eac0008000800 */
        /* <DEDUP_REMOVED lines=11> */
[----:B------:R-:W-:Y:S01]  /*00f0*/  IMAD R5, R6, R7, RZ ;  /* 0x0000000706057224 */ /* 0x000fe200078e02ff */
[----:B------:R-:W-:-:S03]  /*0100*/  LOP3.LUT R6, RZ, R9, RZ, 0x33, !PT ;  /* 0x00000009ff067212 */ /* 0x000fc600078e33ff */
[----:B------:R-:W-:Y:S01]  /*0110*/  IMAD.HI.U32 R3, R3, R5, R2 ;  /* 0x0000000503037227 */ /* 0x000fe200078e0002 */
[----:B------:R-:W-:-:S04]  /*0120*/  LOP3.LUT R2, R0, R9, RZ, 0x3c, !PT ;  /* 0x0000000900027212 */ /* 0x000fc800078e3cff */
[----:B------:R-:W-:Y:S01]  /*0130*/  ISETP.GE.AND P0, PT, R2, RZ, PT ;  /* 0x000000ff0200720c */ /* 0x000fe20003f06270 */
[----:B------:R-:W-:-:S04]  /*0140*/  IMAD.HI.U32 R3, R3, R4, RZ ;  /* 0x0000000403037227 */ /* 0x000fc800078e00ff */
[----:B------:R-:W-:-:S04]  /*0150*/  IMAD.MOV R5, RZ, RZ, -R3 ;  /* 0x000000ffff057224 */ /* 0x000fc800078e0a03 */
[----:B------:R-:W-:-:S05]  /*0160*/  IMAD R4, R7, R5, R4 ;  /* 0x0000000507047224 */ /* 0x000fca00078e0204 */
        /* <DEDUP_REMOVED lines=8> */
[----:B--2---:R-:W-:-:S13]  /*01f0*/  ISETP.GE.AND P0, PT, R11, UR6, PT ;  /* 0x000000060b007c0c */ /* 0x004fda000bf06270 */
[----:B------:R-:W-:Y:S05]  /*0200*/  @P0 EXIT ;  /* 0x000000000000094d */ /* 0x000fea0003800000 */
[----:B------:R-:W-:Y:S01]  /*0210*/  ISETP.GE.AND P2, PT, R0, RZ, PT ;  /* 0x000000ff0000720c */ /* 0x000fe20003f46270 */
[----:B------:R-:W0:Y:S01]  /*0220*/  LDC.64 R2, c[0x0][0x380] ;  /* 0x0000e000ff027b82 */ /* 0x000e220000000a00 */
[----:B------:R-:W-:Y:S01]  /*0230*/  IMAD.IADD R5, R4, 0x1, -R7 ;  /* 0x0000000104057824 */ /* 0x000fe200078e0a07 */
[-C--:B------:R-:W-:Y:S01]  /*0240*/  ISETP.GT.U32.AND P0, PT, R7, R4.reuse, PT ;  /* 0x000000040700720c */ /* 0x080fe20003f04070 */
[----:B------:R-:W1:Y:S03]  /*0250*/  LDCU.64 UR4, c[0x0][0x358] ;  /* 0x00006b00ff0477ac */ /* 0x000e660008000a00 */
[----:B------:R-:W-:-:S06]  /*0260*/  SEL R5, R5, R4, !P0 ;  /* 0x0000000405057207 */ /* 0x000fcc0004000000 */
[----:B------:R-:W-:-:S04]  /*0270*/  @!P2 IADD3 R5, PT, PT, -R5, RZ, RZ ;  /* 0x000000ff0505a210 */ /* 0x000fc80007ffe1ff */
[----:B------:R-:W-:-:S05]  /*0280*/  SEL R6, R6, R5, !P1 ;  /* 0x0000000506067207 */ /* 0x000fca0004800000 */
[----:B------:R-:W-:-:S04]  /*0290*/  IMAD R5, R11, R9, R6 ;  /* 0x000000090b057224 */ /* 0x000fc800078e0206 */
[----:B0-----:R-:W-:Y:S02]  /*02a0*/  IMAD.WIDE R2, R5, 0x4, R2 ;  /* 0x0000000405027825 */ /* 0x001fe400078e0202 */
[----:B------:R-:W0:Y:S04]  /*02b0*/  LDC.64 R4, c[0x0][0x388] ;  /* 0x0000e200ff047b82 */ /* 0x000e280000000a00 */
[----:B-1----:R-:W2:Y:S01]  /*02c0*/  LDG.E R3, desc[UR4][R2.64] ;  /* 0x0000000402037981 */ /* 0x002ea2000c1e1900 */
[----:B------:R-:W-:-:S04]  /*02d0*/  IMAD R7, R6, UR6, R11 ;  /* 0x0000000606077c24 */ /* 0x000fc8000f8e020b */
[----:B0-----:R-:W-:-:S05]  /*02e0*/  IMAD.WIDE R4, R7, 0x4, R4 ;  /* 0x0000000407047825 */ /* 0x001fca00078e0204 */
[----:B--2---:R-:W-:Y:S01]  /*02f0*/  STG.E desc[UR4][R4.64], R3 ;  /* 0x0000000304007986 */ /* 0x004fe2000c101904 */
[----:B------:R-:W-:Y:S05]  /*0300*/  EXIT ;  /* 0x000000000000794d */ /* 0x000fea0003800000 */
.L_x_2:
        /* <DEDUP_REMOVED lines=15> */
.L_x_5:


//--------------------- .nv.shared.reserved.0     --------------------------
	.section	.nv.shared.reserved.0,"aw",@nobits
	.weak		__nv_reservedSMEM_offset_0_alias
	.size		__nv_reservedSMEM_offset_0_alias, 0, 64
	.other		__nv_reservedSMEM_offset_0_alias,@"STO_CUDA_RESERVED_SHARED STV_DEFAULT"
__nv_reservedSMEM_offset_0_alias:
	.zero		0
	.zero		64


//--------------------- .nv.constant0._Z17transpose_naive_1PfS_ii --------------------------
	.section	.nv.constant0._Z17transpose_naive_1PfS_ii,"a",@progbits
	.sectionflags	@""
	.align	4
.nv.constant0._Z17transpose_naive_1PfS_ii:
	.zero		920


//--------------------- .nv.constant0._Z29transpose_naive_coalsedwritedPfS_ii --------------------------
	.section	.nv.constant0._Z29transpose_naive_coalsedwritedPfS_ii,"a",@progbits
	.sectionflags	@""
	.align	4
.nv.constant0._Z29transpose_naive_coalsedwritedPfS_ii:
	.zero		920


//--------------------- .nv.constant0._Z15transpose_naivePfS_ii --------------------------
	.section	.nv.constant0._Z15transpose_naivePfS_ii,"a",@progbits
	.sectionflags	@""
	.align	4
.nv.constant0._Z15transpose_naivePfS_ii:
	.zero		920


//--------------------- SYMBOLS --------------------------

	.type		.nv.reservedSmem.offset0,@object
	.size		.nv.reservedSmem.offset0,0x4
